//
// Generated by NVIDIA NVVM Compiler
//
// Compiler Build ID: CL-36424714
// Cuda compilation tools, release 13.0, V13.0.88
// Based on NVVM 20.0.0
//

.version 9.0
.target sm_100
.address_size 64

	// .globl	_Z12kernel_sleepv

.visible .entry _Z12kernel_sleepv()
{


	ret;

}


// ===== COMPILED SASS (sm_100) =====

	.target	sm_100

	.elftype	@"ET_EXEC"


//--------------------- .note.nv.tkinfo           --------------------------
	.section	.note.nv.tkinfo,"",@"SHT_NOTE"
	.sectionflags	@"SHF_NOTE_NV_TKINFO"
	.tkinfo
        /*0018*/ 	.word	0x00000002
        /*0030*/ 	.string	""
        /*0030*/ 	.string	"ptxas"
        /*0030*/ 	.string	"Cuda compilation tools, release 13.0, V13.0.88"
        /*0030*/ 	.string	"Build cuda_13.0.r13.0/compiler.36424714_0"
        /*0030*/ 	.string	"-arch sm_100 -m 64 "



//--------------------- .note.nv.cuinfo           --------------------------
	.section	.note.nv.cuinfo,"",@"SHT_NOTE"
	.sectionflags	@"SHF_NOTE_NV_CUINFO"
        /*0018*/ 	.short	0x0002
        /*001a*/ 	.short	0x0064
        /*001c*/ 	.short	0x0082
	.zero		2


//--------------------- .nv.info                  --------------------------
	.section	.nv.info,"",@"SHT_CUDA_INFO"
	.align	4


	//----- nvinfo : EIATTR_REGCOUNT
	.align		4
        /*0000*/ 	.byte	0x04, 0x2f
        /*0002*/ 	.short	(.L_1 - .L_0)
	.align		4
.L_0:
        /*0004*/ 	.word	index@(_Z12kernel_sleepv)
        /*0008*/ 	.word	0x00000004


	//----- nvinfo : EIATTR_FRAME_SIZE
	.align		4
.L_1:
        /*000c*/ 	.byte	0x04, 0x11
        /*000e*/ 	.short	(.L_3 - .L_2)
	.align		4
.L_2:
        /*0010*/ 	.word	index@(_Z12kernel_sleepv)
        /*0014*/ 	.word	0x00000000


	//----- nvinfo : EIATTR_MIN_STACK_SIZE
	.align		4
.L_3:
        /*0018*/ 	.byte	0x04, 0x12
        /*001a*/ 	.short	(.L_5 - .L_4)
	.align		4
.L_4:
        /*001c*/ 	.word	index@(_Z12kernel_sleepv)
        /*0020*/ 	.word	0x00000000
.L_5:


//--------------------- .nv.compat                --------------------------
	.section	.nv.compat,"",@"SHT_CUDA_COMPAT_INFO"
	.align	4
        /*0000*/ 	.byte	0x02, 0x09, 0x00, 0x00, 0x02, 0x02, 0x01, 0x00, 0x02, 0x05, 0x05, 0x00, 0x03, 0x07, 0x01, 0x01
        /*0010*/ 	.byte	0x02, 0x03, 0x00, 0x00, 0x02, 0x06, 0x01, 0x00, 0x04, 0x0b, 0x08, 0x00, 0x09, 0x00, 0x00, 0x00
        /*0020*/ 	.byte	0x00, 0x00, 0x00, 0x00


//--------------------- .nv.info._Z12kernel_sleepv --------------------------
	.section	.nv.info._Z12kernel_sleepv,"",@"SHT_CUDA_INFO"
	.sectionflags	@""
	.align	4


	//----- nvinfo : EIATTR_CUDA_API_VERSION
	.align		4
        /*0000*/ 	.byte	0x04, 0x37
        /*0002*/ 	.short	(.L_7 - .L_6)
.L_6:
        /*0004*/ 	.word	0x00000082


	//----- nvinfo : EIATTR_SPARSE_MMA_MASK
	.align		4
.L_7:
        /*0008*/ 	.byte	0x03, 0x50
        /*000a*/ 	.short	0x0000


	//----- nvinfo : EIATTR_MAXREG_COUNT
	.align		4
        /*000c*/ 	.byte	0x03, 0x1b
        /*000e*/ 	.short	0x00ff


	//----- nvinfo : EIATTR_MERCURY_ISA_VERSION
	.align		4
        /*0010*/ 	.byte	0x03, 0x5f
        /*0012*/ 	.short	0x0101


	//----- nvinfo : EIATTR_VRC_CTA_INIT_COUNT
	.align		4
        /*0014*/ 	.byte	0x02, 0x4a
	.zero		1
	.zero		1


	//----- nvinfo : EIATTR_EXIT_INSTR_OFFSETS
	.align		4
        /*0018*/ 	.byte	0x04, 0x1c
        /*001a*/ 	.short	(.L_9 - .L_8)


	//   ....[0]....
.L_8:
        /*001c*/ 	.word	0x00000010


	//----- nvinfo : EIATTR_SW_WAR
	.align		4
.L_9:
        /*0020*/ 	.byte	0x04, 0x36
        /*0022*/ 	.short	(.L_11 - .L_10)
.L_10:
        /*0024*/ 	.word	0x00000008
.L_11:


//--------------------- .nv.callgraph             --------------------------
	.section	.nv.callgraph,"",@"SHT_CUDA_CALLGRAPH"
	.align	4
	.sectionentsize	8
	.align		4
        /*0000*/ 	.word	0x00000000
	.align		4
        /*0004*/ 	.word	0xffffffff
	.align		4
        /*0008*/ 	.word	0x00000000
	.align		4
        /*000c*/ 	.word	0xfffffffe
	.align		4
        /*0010*/ 	.word	0x00000000
	.align		4
        /*0014*/ 	.word	0xfffffffd
	.align		4
        /*0018*/ 	.word	0x00000000
	.align		4
        /*001c*/ 	.word	0xfffffffc


//--------------------- .text._Z12kernel_sleepv   --------------------------
	.section	.text._Z12kernel_sleepv,"ax",@progbits
	.align	128
        .global         _Z12kernel_sleepv
        .type           _Z12kernel_sleepv,@function
        .size           _Z12kernel_sleepv,(.L_x_1 - _Z12kernel_sleepv)
        .other          _Z12kernel_sleepv,@"STO_CUDA_ENTRY STV_DEFAULT"
_Z12kernel_sleepv:
.text._Z12kernel_sleepv:
[----:B------:R-:W-:Y:S01]  /*0000*/  LDC R1, c[0x0][0x37c] ;  /* 0x0000df00ff017b82 */ /* 0x000fe20000000800 */
[----:B------:R-:W-:Y:S05]  /*0010*/  EXIT ;  /* 0x000000000000794d */ /* 0x000fea0003800000 */
.L_x_0:
[----:B------:R-:W-:-:S00]  /*0020*/  BRA `(.L_x_0) ;  /* 0xfffffffc00fc7947 */ /* 0x000fc0000383ffff */
[----:B------:R-:W-:-:S00]  /*0030*/  NOP ;  /* 0x0000000000007918 */ /* 0x000fc00000000000 */
        /* <DEDUP_REMOVED lines=12> */
.L_x_1:


//--------------------- .nv.shared.reserved.0     --------------------------
	.section	.nv.shared.reserved.0,"aw",@nobits
	.weak		__nv_reservedSMEM_offset_0_alias
	.size		__nv_reservedSMEM_offset_0_alias, 0, 64
	.other		__nv_reservedSMEM_offset_0_alias,@"STO_CUDA_RESERVED_SHARED STV_DEFAULT"
__nv_reservedSMEM_offset_0_alias:
	.zero		0
	.zero		64


//--------------------- .nv.constant0._Z12kernel_sleepv --------------------------
	.section	.nv.constant0._Z12kernel_sleepv,"a",@progbits
	.sectionflags	@""
	.align	4
.nv.constant0._Z12kernel_sleepv:
	.zero		896


//--------------------- SYMBOLS --------------------------

	.type		.nv.reservedSmem.offset0,@object
	.size		.nv.reservedSmem.offset0,0x4
